//
// Generated by NVIDIA NVVM Compiler
//
// Compiler Build ID: CL-36424714
// Cuda compilation tools, release 13.0, V13.0.88
// Based on NVVM 20.0.0
//

.version 9.0
.target sm_100
.address_size 64

	// .globl	_Z16sharedMemoryCopyPfS_
// _ZZ16sharedMemoryCopyPfS_E4tile has been demoted
// _ZZ11withoutSyncPfS_E4tile has been demoted

.visible .entry _Z16sharedMemoryCopyPfS_(
	.param .u64 .ptr .align 1 _Z16sharedMemoryCopyPfS__param_0,
	.param .u64 .ptr .align 1 _Z16sharedMemoryCopyPfS__param_1
)
{
	.reg .pred 	%p<2>;
	.reg .b32 	%r<8>;
	.reg .b32 	%f<4>;
	.reg .b64 	%rd<8>;
	// demoted variable
	.shared .align 4 .b8 _ZZ16sharedMemoryCopyPfS_E4tile[64];
	ld.param.u64 	%rd1, [_Z16sharedMemoryCopyPfS__param_0];
	ld.param.u64 	%rd2, [_Z16sharedMemoryCopyPfS__param_1];
	mov.u32 	%r1, %tid.x;
	mov.u32 	%r3, %ctaid.x;
	mov.u32 	%r4, %ntid.x;
	mad.lo.s32 	%r2, %r3, %r4, %r1;
	setp.gt.s32 	%p1, %r2, 15;
	@%p1 bra 	$L__BB0_2;
	cvta.to.global.u64 	%rd3, %rd1;
	cvta.to.global.u64 	%rd4, %rd2;
	mul.wide.s32 	%rd5, %r2, 4;
	add.s64 	%rd6, %rd3, %rd5;
	ld.global.f32 	%f1, [%rd6];
	shl.b32 	%r5, %r1, 2;
	mov.u32 	%r6, _ZZ16sharedMemoryCopyPfS_E4tile;
	add.s32 	%r7, %r6, %r5;
	st.shared.f32 	[%r7], %f1;
	bar.sync 	0;
	ld.shared.f32 	%f2, [%r7];
	add.f32 	%f3, %f2, %f2;
	add.s64 	%rd7, %rd4, %rd5;
	st.global.f32 	[%rd7], %f3;
$L__BB0_2:
	ret;

}
	// .globl	_Z11withoutSyncPfS_
.visible .entry _Z11withoutSyncPfS_(
	.param .u64 .ptr .align 1 _Z11withoutSyncPfS__param_0,
	.param .u64 .ptr .align 1 _Z11withoutSyncPfS__param_1
)
{
	.reg .pred 	%p<2>;
	.reg .b32 	%r<8>;
	.reg .b32 	%f<3>;
	.reg .b64 	%rd<8>;
	// demoted variable
	.shared .align 4 .b8 _ZZ11withoutSyncPfS_E4tile[64];
	ld.param.u64 	%rd1, [_Z11withoutSyncPfS__param_0];
	ld.param.u64 	%rd2, [_Z11withoutSyncPfS__param_1];
	mov.u32 	%r1, %tid.x;
	mov.u32 	%r3, %ctaid.x;
	mov.u32 	%r4, %ntid.x;
	mad.lo.s32 	%r2, %r3, %r4, %r1;
	setp.gt.s32 	%p1, %r2, 15;
	@%p1 bra 	$L__BB1_2;
	cvta.to.global.u64 	%rd3, %rd1;
	cvta.to.global.u64 	%rd4, %rd2;
	mul.wide.s32 	%rd5, %r2, 4;
	add.s64 	%rd6, %rd3, %rd5;
	ld.global.f32 	%f1, [%rd6];
	shl.b32 	%r5, %r1, 2;
	mov.u32 	%r6, _ZZ11withoutSyncPfS_E4tile;
	add.s32 	%r7, %r6, %r5;
	st.shared.f32 	[%r7], %f1;
	add.f32 	%f2, %f1, %f1;
	add.s64 	%rd7, %rd4, %rd5;
	st.global.f32 	[%rd7], %f2;
$L__BB1_2:
	ret;

}


// ===== COMPILED SASS (sm_100) =====

	.target	sm_100

	.elftype	@"ET_EXEC"


//--------------------- .note.nv.tkinfo           --------------------------
	.section	.note.nv.tkinfo,"",@"SHT_NOTE"
	.sectionflags	@"SHF_NOTE_NV_TKINFO"
	.tkinfo
        /*0018*/ 	.word	0x00000002
        /*0030*/ 	.string	""
        /*0030*/ 	.string	"ptxas"
        /*0030*/ 	.string	"Cuda compilation tools, release 13.0, V13.0.88"
        /*0030*/ 	.string	"Build cuda_13.0.r13.0/compiler.36424714_0"
        /*0030*/ 	.string	"-arch sm_100 -m 64 "



//--------------------- .note.nv.cuinfo           --------------------------
	.section	.note.nv.cuinfo,"",@"SHT_NOTE"
	.sectionflags	@"SHF_NOTE_NV_CUINFO"
        /*0018*/ 	.short	0x0002
        /*001a*/ 	.short	0x0064
        /*001c*/ 	.short	0x0082
	.zero		2


//--------------------- .nv.info                  --------------------------
	.section	.nv.info,"",@"SHT_CUDA_INFO"
	.align	4


	//----- nvinfo : EIATTR_REGCOUNT
	.align		4
        /*0000*/ 	.byte	0x04, 0x2f
        /*0002*/ 	.short	(.L_1 - .L_0)
	.align		4
.L_0:
        /*0004*/ 	.word	index@(_Z16sharedMemoryCopyPfS_)
        /*0008*/ 	.word	0x0000000c


	//----- nvinfo : EIATTR_FRAME_SIZE
	.align		4
.L_1:
        /*000c*/ 	.byte	0x04, 0x11
        /*000e*/ 	.short	(.L_3 - .L_2)
	.align		4
.L_2:
        /*0010*/ 	.word	index@(_Z16sharedMemoryCopyPfS_)
        /*0014*/ 	.word	0x00000000


	//----- nvinfo : EIATTR_REGCOUNT
	.align		4
.L_3:
        /*0018*/ 	.byte	0x04, 0x2f
        /*001a*/ 	.short	(.L_5 - .L_4)
	.align		4
.L_4:
        /*001c*/ 	.word	index@(_Z11withoutSyncPfS_)
        /*0020*/ 	.word	0x0000000c


	//----- nvinfo : EIATTR_FRAME_SIZE
	.align		4
.L_5:
        /*0024*/ 	.byte	0x04, 0x11
        /*0026*/ 	.short	(.L_7 - .L_6)
	.align		4
.L_6:
        /*0028*/ 	.word	index@(_Z11withoutSyncPfS_)
        /*002c*/ 	.word	0x00000000


	//----- nvinfo : EIATTR_MIN_STACK_SIZE
	.align		4
.L_7:
        /*0030*/ 	.byte	0x04, 0x12
        /*0032*/ 	.short	(.L_9 - .L_8)
	.align		4
.L_8:
        /*0034*/ 	.word	index@(_Z11withoutSyncPfS_)
        /*0038*/ 	.word	0x00000000


	//----- nvinfo : EIATTR_MIN_STACK_SIZE
	.align		4
.L_9:
        /*003c*/ 	.byte	0x04, 0x12
        /*003e*/ 	.short	(.L_11 - .L_10)
	.align		4
.L_10:
        /*0040*/ 	.word	index@(_Z16sharedMemoryCopyPfS_)
        /*0044*/ 	.word	0x00000000
.L_11:


//--------------------- .nv.compat                --------------------------
	.section	.nv.compat,"",@"SHT_CUDA_COMPAT_INFO"
	.align	4
        /*0000*/ 	.byte	0x02, 0x09, 0x00, 0x00, 0x02, 0x02, 0x01, 0x00, 0x02, 0x05, 0x05, 0x00, 0x03, 0x07, 0x01, 0x01
        /*0010*/ 	.byte	0x02, 0x03, 0x00, 0x00, 0x02, 0x06, 0x01, 0x00, 0x04, 0x0b, 0x08, 0x00, 0x09, 0x00, 0x00, 0x00
        /*0020*/ 	.byte	0x00, 0x00, 0x00, 0x00


//--------------------- .nv.info._Z11withoutSyncPfS_ --------------------------
	.section	.nv.info._Z11withoutSyncPfS_,"",@"SHT_CUDA_INFO"
	.sectionflags	@""
	.align	4


	//----- nvinfo : EIATTR_CUDA_API_VERSION
	.align		4
        /*0000*/ 	.byte	0x04, 0x37
        /*0002*/ 	.short	(.L_13 - .L_12)
.L_12:
        /*0004*/ 	.word	0x00000082


	//----- nvinfo : EIATTR_KPARAM_INFO
	.align		4
.L_13:
        /*0008*/ 	.byte	0x04, 0x17
        /*000a*/ 	.short	(.L_15 - .L_14)
.L_14:
        /*000c*/ 	.word	0x00000000
        /*0010*/ 	.short	0x0001
        /*0012*/ 	.short	0x0008
        /*0014*/ 	.byte	0x00, 0xf5, 0x21, 0x00


	//----- nvinfo : EIATTR_KPARAM_INFO
	.align		4
.L_15:
        /*0018*/ 	.byte	0x04, 0x17
        /*001a*/ 	.short	(.L_17 - .L_16)
.L_16:
        /*001c*/ 	.word	0x00000000
        /*0020*/ 	.short	0x0000
        /*0022*/ 	.short	0x0000
        /*0024*/ 	.byte	0x00, 0xf5, 0x21, 0x00


	//----- nvinfo : EIATTR_SPARSE_MMA_MASK
	.align		4
.L_17:
        /*0028*/ 	.byte	0x03, 0x50
        /*002a*/ 	.short	0x0000


	//----- nvinfo : EIATTR_MAXREG_COUNT
	.align		4
        /*002c*/ 	.byte	0x03, 0x1b
        /*002e*/ 	.short	0x00ff


	//----- nvinfo : EIATTR_MERCURY_ISA_VERSION
	.align		4
        /*0030*/ 	.byte	0x03, 0x5f
        /*0032*/ 	.short	0x0101


	//----- nvinfo : EIATTR_VRC_CTA_INIT_COUNT
	.align		4
        /*0034*/ 	.byte	0x02, 0x4a
	.zero		1
	.zero		1


	//----- nvinfo : EIATTR_EXIT_INSTR_OFFSETS
	.align		4
        /*0038*/ 	.byte	0x04, 0x1c
        /*003a*/ 	.short	(.L_19 - .L_18)


	//   ....[0]....
.L_18:
        /*003c*/ 	.word	0x00000060


	//   ....[1]....
        /*0040*/ 	.word	0x00000140


	//----- nvinfo : EIATTR_CBANK_PARAM_SIZE
	.align		4
.L_19:
        /*0044*/ 	.byte	0x03, 0x19
        /*0046*/ 	.short	0x0010


	//----- nvinfo : EIATTR_PARAM_CBANK
	.align		4
        /*0048*/ 	.byte	0x04, 0x0a
        /*004a*/ 	.short	(.L_21 - .L_20)
	.align		4
.L_20:
        /*004c*/ 	.word	index@(.nv.constant0._Z11withoutSyncPfS_)
        /*0050*/ 	.short	0x0380
        /*0052*/ 	.short	0x0010


	//----- nvinfo : EIATTR_SW_WAR
	.align		4
.L_21:
        /*0054*/ 	.byte	0x04, 0x36
        /*0056*/ 	.short	(.L_23 - .L_22)
.L_22:
        /*0058*/ 	.word	0x00000008
.L_23:


//--------------------- .nv.info._Z16sharedMemoryCopyPfS_ --------------------------
	.section	.nv.info._Z16sharedMemoryCopyPfS_,"",@"SHT_CUDA_INFO"
	.sectionflags	@""
	.align	4


	//----- nvinfo : EIATTR_CUDA_API_VERSION
	.align		4
        /*0000*/ 	.byte	0x04, 0x37
        /*0002*/ 	.short	(.L_25 - .L_24)
.L_24:
        /*0004*/ 	.word	0x00000082


	//----- nvinfo : EIATTR_KPARAM_INFO
	.align		4
.L_25:
        /*0008*/ 	.byte	0x04, 0x17
        /*000a*/ 	.short	(.L_27 - .L_26)
.L_26:
        /*000c*/ 	.word	0x00000000
        /*0010*/ 	.short	0x0001
        /*0012*/ 	.short	0x0008
        /*0014*/ 	.byte	0x00, 0xf5, 0x21, 0x00


	//----- nvinfo : EIATTR_KPARAM_INFO
	.align		4
.L_27:
        /*0018*/ 	.byte	0x04, 0x17
        /*001a*/ 	.short	(.L_29 - .L_28)
.L_28:
        /*001c*/ 	.word	0x00000000
        /*0020*/ 	.short	0x0000
        /*0022*/ 	.short	0x0000
        /*0024*/ 	.byte	0x00, 0xf5, 0x21, 0x00


	//----- nvinfo : EIATTR_SPARSE_MMA_MASK
	.align		4
.L_29:
        /*0028*/ 	.byte	0x03, 0x50
        /*002a*/ 	.short	0x0000


	//----- nvinfo : EIATTR_MAXREG_COUNT
	.align		4
        /*002c*/ 	.byte	0x03, 0x1b
        /*002e*/ 	.short	0x00ff


	//----- nvinfo : EIATTR_NUM_BARRIERS
	.align		4
        /*0030*/ 	.byte	0x02, 0x4c
        /*0032*/ 	.byte	0x01
	.zero		1


	//----- nvinfo : EIATTR_MERCURY_ISA_VERSION
	.align		4
        /*0034*/ 	.byte	0x03, 0x5f
        /*0036*/ 	.short	0x0101


	//----- nvinfo : EIATTR_VRC_CTA_INIT_COUNT
	.align		4
        /*0038*/ 	.byte	0x02, 0x4a
	.zero		1
	.zero		1


	//----- nvinfo : EIATTR_EXIT_INSTR_OFFSETS
	.align		4
        /*003c*/ 	.byte	0x04, 0x1c
        /*003e*/ 	.short	(.L_31 - .L_30)


	//   ....[0]....
.L_30:
        /*0040*/ 	.word	0x00000060


	//   ....[1]....
        /*0044*/ 	.word	0x00000160


	//----- nvinfo : EIATTR_CBANK_PARAM_SIZE
	.align		4
.L_31:
        /*0048*/ 	.byte	0x03, 0x19
        /*004a*/ 	.short	0x0010


	//----- nvinfo : EIATTR_PARAM_CBANK
	.align		4
        /*004c*/ 	.byte	0x04, 0x0a
        /*004e*/ 	.short	(.L_33 - .L_32)
	.align		4
.L_32:
        /*0050*/ 	.word	index@(.nv.constant0._Z16sharedMemoryCopyPfS_)
        /*0054*/ 	.short	0x0380
        /*0056*/ 	.short	0x0010


	//----- nvinfo : EIATTR_SW_WAR
	.align		4
.L_33:
        /*0058*/ 	.byte	0x04, 0x36
        /*005a*/ 	.short	(.L_35 - .L_34)
.L_34:
        /*005c*/ 	.word	0x00000008
.L_35:


//--------------------- .nv.callgraph             --------------------------
	.section	.nv.callgraph,"",@"SHT_CUDA_CALLGRAPH"
	.align	4
	.sectionentsize	8
	.align		4
        /*0000*/ 	.word	0x00000000
	.align		4
        /*0004*/ 	.word	0xffffffff
	.align		4
        /*0008*/ 	.word	0x00000000
	.align		4
        /*000c*/ 	.word	0xfffffffe
	.align		4
        /*0010*/ 	.word	0x00000000
	.align		4
        /*0014*/ 	.word	0xfffffffd
	.align		4
        /*0018*/ 	.word	0x00000000
	.align		4
        /*001c*/ 	.word	0xfffffffc


//--------------------- .text._Z11withoutSyncPfS_ --------------------------
	.section	.text._Z11withoutSyncPfS_,"ax",@progbits
	.align	128
        .global         _Z11withoutSyncPfS_
        .type           _Z11withoutSyncPfS_,@function
        .size           _Z11withoutSyncPfS_,(.L_x_2 - _Z11withoutSyncPfS_)
        .other          _Z11withoutSyncPfS_,@"STO_CUDA_ENTRY STV_DEFAULT"
_Z11withoutSyncPfS_:
.text._Z11withoutSyncPfS_:
[----:B------:R-:W-:Y:S01]  /*0000*/  LDC R1, c[0x0][0x37c] ;  /* 0x0000df00ff017b82 */ /* 0x000fe20000000800 */
[----:B------:R-:W0:Y:S07]  /*0010*/  S2R R0, SR_TID.X ;  /* 0x0000000000007919 */ /* 0x000e2e0000002100 */
[----:B------:R-:W0:Y:S08]  /*0020*/  S2UR UR4, SR_CTAID.X ;  /* 0x00000000000479c3 */ /* 0x000e300000002500 */
[----:B------:R-:W0:Y:S02]  /*0030*/  LDC R7, c[0x0][0x360] ;  /* 0x0000d800ff077b82 */ /* 0x000e240000000800 */
[----:B0-----:R-:W-:-:S05]  /*0040*/  IMAD R7, R7, UR4, R0 ;  /* 0x0000000407077c24 */ /* 0x001fca000f8e0200 */
[----:B------:R-:W-:-:S13]  /*0050*/  ISETP.GT.AND P0, PT, R7, 0xf, PT ;  /* 0x0000000f0700780c */ /* 0x000fda0003f04270 */
[----:B------:R-:W-:Y:S05]  /*0060*/  @P0 EXIT ;  /* 0x000000000000094d */ /* 0x000fea0003800000 */
[----:B------:R-:W0:Y:S01]  /*0070*/  LDC.64 R2, c[0x0][0x380] ;  /* 0x0000e000ff027b82 */ /* 0x000e220000000a00 */
[----:B------:R-:W1:Y:S07]  /*0080*/  LDCU.64 UR6, c[0x0][0x358] ;  /* 0x00006b00ff0677ac */ /* 0x000e6e0008000a00 */
[----:B------:R-:W2:Y:S08]  /*0090*/  S2UR UR5, SR_CgaCtaId ;  /* 0x00000000000579c3 */ /* 0x000eb00000008800 */
[----:B------:R-:W3:Y:S01]  /*00a0*/  LDC.64 R4, c[0x0][0x388] ;  /* 0x0000e200ff047b82 */ /* 0x000ee20000000a00 */
[----:B0-----:R-:W-:-:S06]  /*00b0*/  IMAD.WIDE R2, R7, 0x4, R2 ;  /* 0x0000000407027825 */ /* 0x001fcc00078e0202 */
[----:B-1----:R-:W4:Y:S01]  /*00c0*/  LDG.E R2, desc[UR6][R2.64] ;  /* 0x0000000602027981 */ /* 0x002f22000c1e1900 */
[----:B------:R-:W-:Y:S02]  /*00d0*/  UMOV UR4, 0x400 ;  /* 0x0000040000047882 */ /* 0x000fe40000000000 */
[----:B--2---:R-:W-:Y:S01]  /*00e0*/  ULEA UR4, UR5, UR4, 0x18 ;  /* 0x0000000405047291 */ /* 0x004fe2000f8ec0ff */
[----:B---3--:R-:W-:-:S05]  /*00f0*/  IMAD.WIDE R4, R7, 0x4, R4 ;  /* 0x0000000407047825 */ /* 0x008fca00078e0204 */
[----:B------:R-:W-:Y:S01]  /*0100*/  LEA R7, R0, UR4, 0x2 ;  /* 0x0000000400077c11 */ /* 0x000fe2000f8e10ff */
[----:B----4-:R-:W-:-:S04]  /*0110*/  FADD R9, R2, R2 ;  /* 0x0000000202097221 */ /* 0x010fc80000000000 */
[----:B------:R-:W-:Y:S04]  /*0120*/  STS [R7], R2 ;  /* 0x0000000207007388 */ /* 0x000fe80000000800 */
[----:B------:R-:W-:Y:S01]  /*0130*/  STG.E desc[UR6][R4.64], R9 ;  /* 0x0000000904007986 */ /* 0x000fe2000c101906 */
[----:B------:R-:W-:Y:S05]  /*0140*/  EXIT ;  /* 0x000000000000794d */ /* 0x000fea0003800000 */
.L_x_0:
[----:B------:R-:W-:-:S00]  /*0150*/  BRA `(.L_x_0) ;  /* 0xfffffffc00fc7947 */ /* 0x000fc0000383ffff */
[----:B------:R-:W-:-:S00]  /*0160*/  NOP ;  /* 0x0000000000007918 */ /* 0x000fc00000000000 */
        /* <DEDUP_REMOVED lines=9> */
.L_x_2:


//--------------------- .text._Z16sharedMemoryCopyPfS_ --------------------------
	.section	.text._Z16sharedMemoryCopyPfS_,"ax",@progbits
	.align	128
        .global         _Z16sharedMemoryCopyPfS_
        .type           _Z16sharedMemoryCopyPfS_,@function
        .size           _Z16sharedMemoryCopyPfS_,(.L_x_3 - _Z16sharedMemoryCopyPfS_)
        .other          _Z16sharedMemoryCopyPfS_,@"STO_CUDA_ENTRY STV_DEFAULT"
_Z16sharedMemoryCopyPfS_:
.text._Z16sharedMemoryCopyPfS_:
        /* <DEDUP_REMOVED lines=9> */
[----:B------:R-:W2:Y:S01]  /*0090*/  S2UR UR5, SR_CgaCtaId ;  /* 0x00000000000579c3 */ /* 0x000ea20000008800 */
[----:B------:R-:W-:-:S07]  /*00a0*/  UMOV UR4, 0x400 ;  /* 0x0000040000047882 */ /* 0x000fce0000000000 */
[----:B------:R-:W3:Y:S01]  /*00b0*/  LDC.64 R4, c[0x0][0x388] ;  /* 0x0000e200ff047b82 */ /* 0x000ee20000000a00 */
[----:B0-----:R-:W-:-:S06]  /*00c0*/  IMAD.WIDE R2, R7, 0x4, R2 ;  /* 0x0000000407027825 */ /* 0x001fcc00078e0202 */
[----:B-1----:R-:W4:Y:S01]  /*00d0*/  LDG.E R2, desc[UR6][R2.64] ;  /* 0x0000000602027981 */ /* 0x002f22000c1e1900 */
[----:B--2---:R-:W-:-:S06]  /*00e0*/  ULEA UR4, UR5, UR4, 0x18 ;  /* 0x0000000405047291 */ /* 0x004fcc000f8ec0ff */
[----:B------:R-:W-:Y:S01]  /*00f0*/  LEA R9, R9, UR4, 0x2 ;  /* 0x0000000409097c11 */ /* 0x000fe2000f8e10ff */
[----:B---3--:R-:W-:-:S04]  /*0100*/  IMAD.WIDE R4, R7, 0x4, R4 ;  /* 0x0000000407047825 */ /* 0x008fc800078e0204 */
[----:B----4-:R-:W-:Y:S01]  /*0110*/  STS [R9], R2 ;  /* 0x0000000209007388 */ /* 0x010fe20000000800 */
[----:B------:R-:W-:Y:S06]  /*0120*/  BAR.SYNC.DEFER_BLOCKING 0x0 ;  /* 0x0000000000007b1d */ /* 0x000fec0000010000 */
[----:B------:R-:W0:Y:S02]  /*0130*/  LDS R0, [R9] ;  /* 0x0000000009007984 */ /* 0x000e240000000800 */
[----:B0-----:R-:W-:-:S05]  /*0140*/  FADD R7, R0, R0 ;  /* 0x0000000000077221 */ /* 0x001fca0000000000 */
[----:B------:R-:W-:Y:S01]  /*0150*/  STG.E desc[UR6][R4.64], R7 ;  /* 0x0000000704007986 */ /* 0x000fe2000c101906 */
[----:B------:R-:W-:Y:S05]  /*0160*/  EXIT ;  /* 0x000000000000794d */ /* 0x000fea0003800000 */
.L_x_1:
        /* <DEDUP_REMOVED lines=9> */
.L_x_3:


//--------------------- .nv.shared._Z11withoutSyncPfS_ --------------------------
	.section	.nv.shared._Z11withoutSyncPfS_,"aw",@nobits
	.sectionflags	@""
	.align	4
.nv.shared._Z11withoutSyncPfS_:
	.zero		1088


//--------------------- .nv.shared.reserved.0     --------------------------
	.section	.nv.shared.reserved.0,"aw",@nobits
	.weak		__nv_reservedSMEM_offset_0_alias
	.size		__nv_reservedSMEM_offset_0_alias, 0, 64
	.other		__nv_reservedSMEM_offset_0_alias,@"STO_CUDA_RESERVED_SHARED STV_DEFAULT"
__nv_reservedSMEM_offset_0_alias:
	.zero		0
	.zero		64


//--------------------- .nv.shared._Z16sharedMemoryCopyPfS_ --------------------------
	.section	.nv.shared._Z16sharedMemoryCopyPfS_,"aw",@nobits
	.sectionflags	@""
	.align	4
.nv.shared._Z16sharedMemoryCopyPfS_:
	.zero		1088


//--------------------- .nv.constant0._Z11withoutSyncPfS_ --------------------------
	.section	.nv.constant0._Z11withoutSyncPfS_,"a",@progbits
	.sectionflags	@""
	.align	4
.nv.constant0._Z11withoutSyncPfS_:
	.zero		912


//--------------------- .nv.constant0._Z16sharedMemoryCopyPfS_ --------------------------
	.section	.nv.constant0._Z16sharedMemoryCopyPfS_,"a",@progbits
	.sectionflags	@""
	.align	4
.nv.constant0._Z16sharedMemoryCopyPfS_:
	.zero		912


//--------------------- SYMBOLS --------------------------

	.type		.nv.reservedSmem.offset0,@object
	.size		.nv.reservedSmem.offset0,0x4
	.type		.nv.reservedSmem.cap,@object
	.size		.nv.reservedSmem.cap,0x4
